//
// Generated by NVIDIA NVVM Compiler
//
// Compiler Build ID: CL-36424714
// Cuda compilation tools, release 13.0, V13.0.88
// Based on NVVM 20.0.0
//

.version 9.0
.target sm_100
.address_size 64

	// .globl	_Z15reduce_baselinePiS_

.visible .entry _Z15reduce_baselinePiS_(
	.param .u64 .ptr .align 1 _Z15reduce_baselinePiS__param_0,
	.param .u64 .ptr .align 1 _Z15reduce_baselinePiS__param_1
)
{
	.reg .pred 	%p<4>;
	.reg .b32 	%r<14>;
	.reg .b64 	%rd<9>;

	ld.param.u64 	%rd4, [_Z15reduce_baselinePiS__param_0];
	ld.param.u64 	%rd3, [_Z15reduce_baselinePiS__param_1];
	cvta.to.global.u64 	%rd1, %rd4;
	mov.u32 	%r1, %tid.x;
	shl.b32 	%r6, %r1, 1;
	mov.u32 	%r2, %ntid.x;
	mul.wide.u32 	%rd5, %r6, 4;
	add.s64 	%rd2, %rd1, %rd5;
	mov.b32 	%r13, 1;
$L__BB0_1:
	add.s32 	%r7, %r13, -1;
	and.b32  	%r8, %r7, %r1;
	setp.ne.s32 	%p1, %r8, 0;
	@%p1 bra 	$L__BB0_3;
	mul.wide.s32 	%rd6, %r13, 4;
	add.s64 	%rd7, %rd2, %rd6;
	ld.global.u32 	%r9, [%rd7];
	ld.global.u32 	%r10, [%rd2];
	add.s32 	%r11, %r10, %r9;
	st.global.u32 	[%rd2], %r11;
$L__BB0_3:
	bar.sync 	0;
	shl.b32 	%r13, %r13, 1;
	setp.le.u32 	%p2, %r13, %r2;
	@%p2 bra 	$L__BB0_1;
	setp.ne.s32 	%p3, %r1, 0;
	@%p3 bra 	$L__BB0_6;
	ld.global.u32 	%r12, [%rd1];
	cvta.to.global.u64 	%rd8, %rd3;
	st.global.u32 	[%rd8], %r12;
$L__BB0_6:
	ret;

}


// ===== COMPILED SASS (sm_100) =====

	.target	sm_100

	.elftype	@"ET_EXEC"


//--------------------- .note.nv.tkinfo           --------------------------
	.section	.note.nv.tkinfo,"",@"SHT_NOTE"
	.sectionflags	@"SHF_NOTE_NV_TKINFO"
	.tkinfo
        /*0018*/ 	.word	0x00000002
        /*0030*/ 	.string	""
        /*0030*/ 	.string	"ptxas"
        /*0030*/ 	.string	"Cuda compilation tools, release 13.0, V13.0.88"
        /*0030*/ 	.string	"Build cuda_13.0.r13.0/compiler.36424714_0"
        /*0030*/ 	.string	"-arch sm_100 -m 64 "



//--------------------- .note.nv.cuinfo           --------------------------
	.section	.note.nv.cuinfo,"",@"SHT_NOTE"
	.sectionflags	@"SHF_NOTE_NV_CUINFO"
        /*0018*/ 	.short	0x0002
        /*001a*/ 	.short	0x0064
        /*001c*/ 	.short	0x0082
	.zero		2


//--------------------- .nv.info                  --------------------------
	.section	.nv.info,"",@"SHT_CUDA_INFO"
	.align	4


	//----- nvinfo : EIATTR_REGCOUNT
	.align		4
        /*0000*/ 	.byte	0x04, 0x2f
        /*0002*/ 	.short	(.L_1 - .L_0)
	.align		4
.L_0:
        /*0004*/ 	.word	index@(_Z15reduce_baselinePiS_)
        /*0008*/ 	.word	0x0000000e


	//----- nvinfo : EIATTR_FRAME_SIZE
	.align		4
.L_1:
        /*000c*/ 	.byte	0x04, 0x11
        /*000e*/ 	.short	(.L_3 - .L_2)
	.align		4
.L_2:
        /*0010*/ 	.word	index@(_Z15reduce_baselinePiS_)
        /*0014*/ 	.word	0x00000000


	//----- nvinfo : EIATTR_MIN_STACK_SIZE
	.align		4
.L_3:
        /*0018*/ 	.byte	0x04, 0x12
        /*001a*/ 	.short	(.L_5 - .L_4)
	.align		4
.L_4:
        /*001c*/ 	.word	index@(_Z15reduce_baselinePiS_)
        /*0020*/ 	.word	0x00000000
.L_5:


//--------------------- .nv.compat                --------------------------
	.section	.nv.compat,"",@"SHT_CUDA_COMPAT_INFO"
	.align	4
        /*0000*/ 	.byte	0x02, 0x09, 0x00, 0x00, 0x02, 0x02, 0x01, 0x00, 0x02, 0x05, 0x05, 0x00, 0x03, 0x07, 0x01, 0x01
        /*0010*/ 	.byte	0x02, 0x03, 0x00, 0x00, 0x02, 0x06, 0x01, 0x00, 0x04, 0x0b, 0x08, 0x00, 0x09, 0x00, 0x00, 0x00
        /*0020*/ 	.byte	0x00, 0x00, 0x00, 0x00


//--------------------- .nv.info._Z15reduce_baselinePiS_ --------------------------
	.section	.nv.info._Z15reduce_baselinePiS_,"",@"SHT_CUDA_INFO"
	.sectionflags	@""
	.align	4


	//----- nvinfo : EIATTR_CUDA_API_VERSION
	.align		4
        /*0000*/ 	.byte	0x04, 0x37
        /*0002*/ 	.short	(.L_7 - .L_6)
.L_6:
        /*0004*/ 	.word	0x00000082


	//----- nvinfo : EIATTR_KPARAM_INFO
	.align		4
.L_7:
        /*0008*/ 	.byte	0x04, 0x17
        /*000a*/ 	.short	(.L_9 - .L_8)
.L_8:
        /*000c*/ 	.word	0x00000000
        /*0010*/ 	.short	0x0001
        /*0012*/ 	.short	0x0008
        /*0014*/ 	.byte	0x00, 0xf5, 0x21, 0x00


	//----- nvinfo : EIATTR_KPARAM_INFO
	.align		4
.L_9:
        /*0018*/ 	.byte	0x04, 0x17
        /*001a*/ 	.short	(.L_11 - .L_10)
.L_10:
        /*001c*/ 	.word	0x00000000
        /*0020*/ 	.short	0x0000
        /*0022*/ 	.short	0x0000
        /*0024*/ 	.byte	0x00, 0xf5, 0x21, 0x00


	//----- nvinfo : EIATTR_SPARSE_MMA_MASK
	.align		4
.L_11:
        /*0028*/ 	.byte	0x03, 0x50
        /*002a*/ 	.short	0x0000


	//----- nvinfo : EIATTR_MAXREG_COUNT
	.align		4
        /*002c*/ 	.byte	0x03, 0x1b
        /*002e*/ 	.short	0x00ff


	//----- nvinfo : EIATTR_NUM_BARRIERS
	.align		4
        /*0030*/ 	.byte	0x02, 0x4c
        /*0032*/ 	.byte	0x01
	.zero		1


	//----- nvinfo : EIATTR_MERCURY_ISA_VERSION
	.align		4
        /*0034*/ 	.byte	0x03, 0x5f
        /*0036*/ 	.short	0x0101


	//----- nvinfo : EIATTR_VRC_CTA_INIT_COUNT
	.align		4
        /*0038*/ 	.byte	0x02, 0x4a
	.zero		1
	.zero		1


	//----- nvinfo : EIATTR_EXIT_INSTR_OFFSETS
	.align		4
        /*003c*/ 	.byte	0x04, 0x1c
        /*003e*/ 	.short	(.L_13 - .L_12)


	//   ....[0]....
.L_12:
        /*0040*/ 	.word	0x00000170


	//   ....[1]....
        /*0044*/ 	.word	0x000001c0


	//----- nvinfo : EIATTR_CRS_STACK_SIZE
	.align		4
.L_13:
        /*0048*/ 	.byte	0x04, 0x1e
        /*004a*/ 	.short	(.L_15 - .L_14)
.L_14:
        /*004c*/ 	.word	0x00000000


	//----- nvinfo : EIATTR_CBANK_PARAM_SIZE
	.align		4
.L_15:
        /*0050*/ 	.byte	0x03, 0x19
        /*0052*/ 	.short	0x0010


	//----- nvinfo : EIATTR_PARAM_CBANK
	.align		4
        /*0054*/ 	.byte	0x04, 0x0a
        /*0056*/ 	.short	(.L_17 - .L_16)
	.align		4
.L_16:
        /*0058*/ 	.word	index@(.nv.constant0._Z15reduce_baselinePiS_)
        /*005c*/ 	.short	0x0380
        /*005e*/ 	.short	0x0010


	//----- nvinfo : EIATTR_SW_WAR
	.align		4
.L_17:
        /*0060*/ 	.byte	0x04, 0x36
        /*0062*/ 	.short	(.L_19 - .L_18)
.L_18:
        /*0064*/ 	.word	0x00000008
.L_19:


//--------------------- .nv.callgraph             --------------------------
	.section	.nv.callgraph,"",@"SHT_CUDA_CALLGRAPH"
	.align	4
	.sectionentsize	8
	.align		4
        /*0000*/ 	.word	0x00000000
	.align		4
        /*0004*/ 	.word	0xffffffff
	.align		4
        /*0008*/ 	.word	0x00000000
	.align		4
        /*000c*/ 	.word	0xfffffffe
	.align		4
        /*0010*/ 	.word	0x00000000
	.align		4
        /*0014*/ 	.word	0xfffffffd
	.align		4
        /*0018*/ 	.word	0x00000000
	.align		4
        /*001c*/ 	.word	0xfffffffc


//--------------------- .text._Z15reduce_baselinePiS_ --------------------------
	.section	.text._Z15reduce_baselinePiS_,"ax",@progbits
	.align	128
        .global         _Z15reduce_baselinePiS_
        .type           _Z15reduce_baselinePiS_,@function
        .size           _Z15reduce_baselinePiS_,(.L_x_4 - _Z15reduce_baselinePiS_)
        .other          _Z15reduce_baselinePiS_,@"STO_CUDA_ENTRY STV_DEFAULT"
_Z15reduce_baselinePiS_:
.text._Z15reduce_baselinePiS_:
[----:B------:R-:W-:Y:S01]  /*0000*/  LDC R1, c[0x0][0x37c] ;  /* 0x0000df00ff017b82 */ /* 0x000fe20000000800 */
[----:B------:R-:W0:Y:S07]  /*0010*/  S2R R11, SR_TID.X ;  /* 0x00000000000b7919 */ /* 0x000e2e0000002100 */
[----:B------:R-:W1:Y:S01]  /*0020*/  LDC.64 R2, c[0x0][0x380] ;  /* 0x0000e000ff027b82 */ /* 0x000e620000000a00 */
[----:B------:R-:W-:Y:S01]  /*0030*/  HFMA2 R7, -RZ, RZ, 0, 5.9604644775390625e-08 ;  /* 0x00000001ff077431 */ /* 0x000fe200000001ff */
[----:B------:R-:W2:Y:S01]  /*0040*/  LDCU.64 UR4, c[0x0][0x358] ;  /* 0x00006b00ff0477ac */ /* 0x000ea20008000a00 */
[----:B------:R-:W3:Y:S01]  /*0050*/  LDCU UR6, c[0x0][0x360] ;  /* 0x00006c00ff0677ac */ /* 0x000ee20008000800 */
[----:B0-----:R-:W-:-:S04]  /*0060*/  IMAD.SHL.U32 R5, R11, 0x2, RZ ;  /* 0x000000020b057824 */ /* 0x001fc800078e00ff */
[----:B-123--:R-:W-:-:S07]  /*0070*/  IMAD.WIDE.U32 R2, R5, 0x4, R2 ;  /* 0x0000000405027825 */ /* 0x00efce00078e0002 */
.L_x_2:
[----:B------:R-:W-:Y:S01]  /*0080*/  VIADD R0, R7, 0xffffffff ;  /* 0xffffffff07007836 */ /* 0x000fe20000000000 */
[----:B------:R-:W-:Y:S04]  /*0090*/  BSSY.RECONVERGENT B0, `(.L_x_0) ;  /* 0x0000008000007945 */ /* 0x000fe80003800200 */
[----:B------:R-:W-:-:S13]  /*00a0*/  LOP3.LUT P0, RZ, R0, R11, RZ, 0xc0, !PT ;  /* 0x0000000b00ff7212 */ /* 0x000fda000780c0ff */
[----:B0-----:R-:W-:Y:S05]  /*00b0*/  @P0 BRA `(.L_x_1) ;  /* 0x0000000000140947 */ /* 0x001fea0003800000 */
[----:B------:R-:W-:Y:S01]  /*00c0*/  IMAD.WIDE R4, R7, 0x4, R2 ;  /* 0x0000000407047825 */ /* 0x000fe200078e0202 */
[----:B------:R-:W2:Y:S05]  /*00d0*/  LDG.E R9, desc[UR4][R2.64] ;  /* 0x0000000402097981 */ /* 0x000eaa000c1e1900 */
[----:B------:R-:W2:Y:S02]  /*00e0*/  LDG.E R4, desc[UR4][R4.64] ;  /* 0x0000000404047981 */ /* 0x000ea4000c1e1900 */
[----:B--2---:R-:W-:-:S05]  /*00f0*/  IADD3 R9, PT, PT, R4, R9, RZ ;  /* 0x0000000904097210 */ /* 0x004fca0007ffe0ff */
[----:B------:R0:W-:Y:S02]  /*0100*/  STG.E desc[UR4][R2.64], R9 ;  /* 0x0000000902007986 */ /* 0x0001e4000c101904 */
.L_x_1:
[----:B------:R-:W-:Y:S05]  /*0110*/  BSYNC.RECONVERGENT B0 ;  /* 0x0000000000007941 */ /* 0x000fea0003800200 */
.L_x_0:
[----:B------:R-:W-:Y:S01]  /*0120*/  IMAD.SHL.U32 R7, R7, 0x2, RZ ;  /* 0x0000000207077824 */ /* 0x000fe200078e00ff */
[----:B------:R-:W-:Y:S04]  /*0130*/  BAR.SYNC.DEFER_BLOCKING 0x0 ;  /* 0x0000000000007b1d */ /* 0x000fe80000010000 */
[----:B------:R-:W-:-:S13]  /*0140*/  ISETP.GT.U32.AND P0, PT, R7, UR6, PT ;  /* 0x0000000607007c0c */ /* 0x000fda000bf04070 */
[----:B------:R-:W-:Y:S05]  /*0150*/  @!P0 BRA `(.L_x_2) ;  /* 0xfffffffc00c88947 */ /* 0x000fea000383ffff */
[----:B------:R-:W-:-:S13]  /*0160*/  ISETP.NE.AND P0, PT, R11, RZ, PT ;  /* 0x000000ff0b00720c */ /* 0x000fda0003f05270 */
[----:B------:R-:W-:Y:S05]  /*0170*/  @P0 EXIT ;  /* 0x000000000000094d */ /* 0x000fea0003800000 */
[----:B0-----:R-:W0:Y:S02]  /*0180*/  LDC.64 R2, c[0x0][0x380] ;  /* 0x0000e000ff027b82 */ /* 0x001e240000000a00 */
[----:B0-----:R-:W2:Y:S06]  /*0190*/  LDG.E R3, desc[UR4][R2.64] ;  /* 0x0000000402037981 */ /* 0x001eac000c1e1900 */
[----:B------:R-:W2:Y:S02]  /*01a0*/  LDC.64 R4, c[0x0][0x388] ;  /* 0x0000e200ff047b82 */ /* 0x000ea40000000a00 */
[----:B--2---:R-:W-:Y:S01]  /*01b0*/  STG.E desc[UR4][R4.64], R3 ;  /* 0x0000000304007986 */ /* 0x004fe2000c101904 */
[----:B------:R-:W-:Y:S05]  /*01c0*/  EXIT ;  /* 0x000000000000794d */ /* 0x000fea0003800000 */
.L_x_3:
[----:B------:R-:W-:-:S00]  /*01d0*/  BRA `(.L_x_3) ;  /* 0xfffffffc00fc7947 */ /* 0x000fc0000383ffff */
[----:B------:R-:W-:-:S00]  /*01e0*/  NOP ;  /* 0x0000000000007918 */ /* 0x000fc00000000000 */
        /* <DEDUP_REMOVED lines=9> */
.L_x_4:


//--------------------- .nv.shared.reserved.0     --------------------------
	.section	.nv.shared.reserved.0,"aw",@nobits
	.weak		__nv_reservedSMEM_offset_0_alias
	.size		__nv_reservedSMEM_offset_0_alias, 0, 64
	.other		__nv_reservedSMEM_offset_0_alias,@"STO_CUDA_RESERVED_SHARED STV_DEFAULT"
__nv_reservedSMEM_offset_0_alias:
	.zero		0
	.zero		64


//--------------------- .nv.constant0._Z15reduce_baselinePiS_ --------------------------
	.section	.nv.constant0._Z15reduce_baselinePiS_,"a",@progbits
	.sectionflags	@""
	.align	4
.nv.constant0._Z15reduce_baselinePiS_:
	.zero		912


//--------------------- SYMBOLS --------------------------

	.type		.nv.reservedSmem.offset0,@object
	.size		.nv.reservedSmem.offset0,0x4
